	.headerflags	@"EF_CUDA_TEXMODE_UNIFIED EF_CUDA_64BIT_ADDRESS EF_CUDA_ACCELERATORS EF_CUDA_SM90 EF_CUDA_VIRTUAL_SM(EF_CUDA_SM90)"
	.elftype	@"ET_EXEC"


//--------------------- .nv.info                  --------------------------
	.section	.nv.info,"",@"SHT_CUDA_INFO"
	.align	4


	//----- nvinfo : EIATTR_REGCOUNT
	.align		4
        /*0000*/ 	.byte	0x04, 0x2f
        /*0002*/ 	.short	(.L_3 - .L_2)
	.align		4
.L_2:
        /*0004*/ 	.word	index@(triton_poi_fused__native_batch_norm_legit_no_training_add_relu_4)
        /*0008*/ 	.word	0x00000020


	//----- nvinfo : EIATTR_MIN_STACK_SIZE
	.align		4
.L_3:
        /*000c*/ 	.byte	0x04, 0x12
        /*000e*/ 	.short	(.L_5 - .L_4)
	.align		4
.L_4:
        /*0010*/ 	.word	index@(triton_poi_fused__native_batch_norm_legit_no_training_add_relu_4)
        /*0014*/ 	.word	0x00000000


	//----- nvinfo : EIATTR_FRAME_SIZE
	.align		4
.L_5:
        /*0018*/ 	.byte	0x04, 0x11
        /*001a*/ 	.short	(.L_7 - .L_6)
	.align		4
.L_6:
        /*001c*/ 	.word	index@(triton_poi_fused__native_batch_norm_legit_no_training_add_relu_4)
        /*0020*/ 	.word	0x00000000


	//----- nvinfo : EIATTR_MIN_STACK_SIZE
	.align		4
.L_7:
        /*0024*/ 	.byte	0x04, 0x12
        /*0026*/ 	.short	(.L_9 - .L_8)
	.align		4
.L_8:
        /*0028*/ 	.word	index@(triton_poi_fused__native_batch_norm_legit_no_training_add_relu_4)
        /*002c*/ 	.word	0x00000000
.L_9:


//--------------------- .nv.info.triton_poi_fused__native_batch_norm_legit_no_training_add_relu_4 --------------------------
	.section	.nv.info.triton_poi_fused__native_batch_norm_legit_no_training_add_relu_4,"",@"SHT_CUDA_INFO"
	.sectionflags	@""
	.align	4


	//----- nvinfo : EIATTR_CUDA_API_VERSION
	.align		4
        /*0000*/ 	.byte	0x04, 0x37
        /*0002*/ 	.short	(.L_11 - .L_10)
.L_10:
        /*0004*/ 	.word	0x0000007c


	//----- nvinfo : EIATTR_KPARAM_INFO
	.align		4
.L_11:
        /*0008*/ 	.byte	0x04, 0x17
        /*000a*/ 	.short	(.L_13 - .L_12)
.L_12:
        /*000c*/ 	.word	0x00000000
        /*0010*/ 	.short	0x0007
        /*0012*/ 	.short	0x0038
        /*0014*/ 	.byte	0x00, 0xf0, 0x11, 0x00


	//----- nvinfo : EIATTR_KPARAM_INFO
	.align		4
.L_13:
        /*0018*/ 	.byte	0x04, 0x17
        /*001a*/ 	.short	(.L_15 - .L_14)
.L_14:
        /*001c*/ 	.word	0x00000000
        /*0020*/ 	.short	0x0006
        /*0022*/ 	.short	0x0030
        /*0024*/ 	.byte	0x00, 0xf4, 0x21, 0x00


	//----- nvinfo : EIATTR_KPARAM_INFO
	.align		4
.L_15:
        /*0028*/ 	.byte	0x04, 0x17
        /*002a*/ 	.short	(.L_17 - .L_16)
.L_16:
        /*002c*/ 	.word	0x00000000
        /*0030*/ 	.short	0x0005
        /*0032*/ 	.short	0x0028
        /*0034*/ 	.byte	0x00, 0xf4, 0x21, 0x00


	//----- nvinfo : EIATTR_KPARAM_INFO
	.align		4
.L_17:
        /*0038*/ 	.byte	0x04, 0x17
        /*003a*/ 	.short	(.L_19 - .L_18)
.L_18:
        /*003c*/ 	.word	0x00000000
        /*0040*/ 	.short	0x0004
        /*0042*/ 	.short	0x0020
        /*0044*/ 	.byte	0x00, 0xf4, 0x21, 0x00


	//----- nvinfo : EIATTR_KPARAM_INFO
	.align		4
.L_19:
        /*0048*/ 	.byte	0x04, 0x17
        /*004a*/ 	.short	(.L_21 - .L_20)
.L_20:
        /*004c*/ 	.word	0x00000000
        /*0050*/ 	.short	0x0003
        /*0052*/ 	.short	0x0018
        /*0054*/ 	.byte	0x00, 0xf4, 0x21, 0x00


	//----- nvinfo : EIATTR_KPARAM_INFO
	.align		4
.L_21:
        /*0058*/ 	.byte	0x04, 0x17
        /*005a*/ 	.short	(.L_23 - .L_22)
.L_22:
        /*005c*/ 	.word	0x00000000
        /*0060*/ 	.short	0x0002
        /*0062*/ 	.short	0x0010
        /*0064*/ 	.byte	0x00, 0xf4, 0x21, 0x00


	//----- nvinfo : EIATTR_KPARAM_INFO
	.align		4
.L_23:
        /*0068*/ 	.byte	0x04, 0x17
        /*006a*/ 	.short	(.L_25 - .L_24)
.L_24:
        /*006c*/ 	.word	0x00000000
        /*0070*/ 	.short	0x0001
        /*0072*/ 	.short	0x0008
        /*0074*/ 	.byte	0x00, 0xf4, 0x21, 0x00


	//----- nvinfo : EIATTR_KPARAM_INFO
	.align		4
.L_25:
        /*0078*/ 	.byte	0x04, 0x17
        /*007a*/ 	.short	(.L_27 - .L_26)
.L_26:
        /*007c*/ 	.word	0x00000000
        /*0080*/ 	.short	0x0000
        /*0082*/ 	.short	0x0000
        /*0084*/ 	.byte	0x00, 0xf4, 0x21, 0x00


	//----- nvinfo : EIATTR_SPARSE_MMA_MASK
	.align		4
.L_27:
        /*0088*/ 	.byte	0x03, 0x50
        /*008a*/ 	.short	0x0000


	//----- nvinfo : EIATTR_MAXREG_COUNT
	.align		4
        /*008c*/ 	.byte	0x03, 0x1b
        /*008e*/ 	.short	0x00ff


	//----- nvinfo : EIATTR_EXIT_INSTR_OFFSETS
	.align		4
        /*0090*/ 	.byte	0x04, 0x1c
        /*0092*/ 	.short	(.L_29 - .L_28)


	//   ....[0]....
.L_28:
        /*0094*/ 	.word	0x00000780


	//----- nvinfo : EIATTR_REQNTID
	.align		4
.L_29:
        /*0098*/ 	.byte	0x04, 0x10
        /*009a*/ 	.short	(.L_31 - .L_30)
.L_30:
        /*009c*/ 	.word	0x00000080
        /*00a0*/ 	.word	0x00000001
        /*00a4*/ 	.word	0x00000001


	//----- nvinfo : EIATTR_CBANK_PARAM_SIZE
	.align		4
.L_31:
        /*00a8*/ 	.byte	0x03, 0x19
        /*00aa*/ 	.short	0x003c


	//----- nvinfo : EIATTR_PARAM_CBANK
	.align		4
        /*00ac*/ 	.byte	0x04, 0x0a
        /*00ae*/ 	.short	(.L_33 - .L_32)
	.align		4
.L_32:
        /*00b0*/ 	.word	index@(.nv.constant0.triton_poi_fused__native_batch_norm_legit_no_training_add_relu_4)
        /*00b4*/ 	.short	0x0210
        /*00b6*/ 	.short	0x003c


	//----- nvinfo : EIATTR_SW_WAR
	.align		4
.L_33:
        /*00b8*/ 	.byte	0x04, 0x36
        /*00ba*/ 	.short	(.L_35 - .L_34)
.L_34:
        /*00bc*/ 	.word	0x00000008
.L_35:


//--------------------- .nv.callgraph             --------------------------
	.section	.nv.callgraph,"",@"SHT_CUDA_CALLGRAPH"
	.align	4
	.sectionentsize	8
	.align		4
        /*0000*/ 	.word	0x00000000
	.align		4
        /*0004*/ 	.word	0xffffffff
	.align		4
        /*0008*/ 	.word	0x00000000
	.align		4
        /*000c*/ 	.word	0xfffffffe
	.align		4
        /*0010*/ 	.word	0x00000000
	.align		4
        /*0014*/ 	.word	0xfffffffd
	.align		4
        /*0018*/ 	.word	0x00000000
	.align		4
        /*001c*/ 	.word	0xfffffffc


//--------------------- .nv.constant4             --------------------------
	.section	.nv.constant4,"a",@progbits
	.align	8
	.align		8
.nv.constant4:
        /*0000*/ 	.dword	_$_str
	.align		8
        /*0008*/ 	.dword	_$_str_$_2


//--------------------- .text.triton_poi_fused__native_batch_norm_legit_no_training_add_relu_4 --------------------------
	.section	.text.triton_poi_fused__native_batch_norm_legit_no_training_add_relu_4,"ax",@progbits
	.align	128
        .global         triton_poi_fused__native_batch_norm_legit_no_training_add_relu_4
        .type           triton_poi_fused__native_batch_norm_legit_no_training_add_relu_4,@function
        .size           triton_poi_fused__native_batch_norm_legit_no_training_add_relu_4,(.L_x_1 - triton_poi_fused__native_batch_norm_legit_no_training_add_relu_4)
        .other          triton_poi_fused__native_batch_norm_legit_no_training_add_relu_4,@"STO_CUDA_ENTRY STV_DEFAULT"
triton_poi_fused__native_batch_norm_legit_no_training_add_relu_4:
.text.triton_poi_fused__native_batch_norm_legit_no_training_add_relu_4:
[----:B------:R-:W-:Y:S01]  /*0000*/  LDC R1, c[0x0][0x28] ;  /* 0x00000a00ff017b82 */ /* 0x000fe20000000800 */
[----:B------:R-:W1:Y:S07]  /*0010*/  S2R R0, SR_TID.X ;  /* 0x0000000000007919 */ /* 0x000e6e0000002100 */
[----:B------:R-:W2:Y:S01]  /*0020*/  LDC.64 R2, c[0x0][0x220] ;  /* 0x00008800ff027b82 */ /* 0x000ea20000000a00 */
[----:B------:R-:W-:Y:S01]  /*0030*/  ULDC.64 UR4, c[0x0][0x208] ;  /* 0x0000820000047ab9 */ /* 0x000fe20000000a00 */
[----:B------:R-:W3:Y:S06]  /*0040*/  S2R R21, SR_CTAID.X ;  /* 0x0000000000157919 */ /* 0x000eec0000002500 */
[----:B------:R-:W4:Y:S08]  /*0050*/  LDC.64 R10, c[0x0][0x218] ;  /* 0x00008600ff0a7b82 */ /* 0x000f300000000a00 */
[----:B------:R-:W5:Y:S08]  /*0060*/  LDC.64 R8, c[0x0][0x210] ;  /* 0x00008400ff087b82 */ /* 0x000f700000000a00 */
[----:B------:R-:W4:Y:S01]  /*0070*/  LDC.64 R28, c[0x0][0x228] ;  /* 0x00008a00ff1c7b82 */ /* 0x000f220000000a00 */
[----:B-1----:R-:W-:-:S07]  /*0080*/  SHF.L.U32 R0, R0, 0x2, RZ ;  /* 0x0000000200007819 */ /* 0x002fce00000006ff */
[----:B------:R-:W1:Y:S01]  /*0090*/  LDC.64 R26, c[0x0][0x230] ;  /* 0x00008c00ff1a7b82 */ /* 0x000e620000000a00 */
[----:B---3--:R-:W-:Y:S02]  /*00a0*/  SHF.R.S32.HI R4, RZ, 0x15, R21 ;  /* 0x00000015ff047819 */ /* 0x008fe40000011415 */
[----:B------:R-:W-:Y:S02]  /*00b0*/  LOP3.LUT R0, R0, 0x1fc, RZ, 0xc0, !PT ;  /* 0x000001fc00007812 */ /* 0x000fe400078ec0ff */
[----:B------:R-:W-:Y:S02]  /*00c0*/  SGXT R4, R4, 0x1 ;  /* 0x000000010404781a */ /* 0x000fe40000000200 */
[----:B------:R-:W-:-:S04]  /*00d0*/  LEA R21, R21, R0, 0xa ;  /* 0x0000000015157211 */ /* 0x000fc800078e50ff */
[----:B------:R-:W-:-:S04]  /*00e0*/  LEA.HI R0, R4, R21, RZ, 0xc ;  /* 0x0000001504007211 */ /* 0x000fc800078f60ff */
[----:B------:R-:W-:-:S04]  /*00f0*/  SHF.R.S32.HI R15, RZ, 0xc, R0 ;  /* 0x0000000cff0f7819 */ /* 0x000fc80000011400 */
[----:B------:R-:W-:-:S04]  /*0100*/  LEA.HI R4, R15, R15, RZ, 0x8 ;  /* 0x0000000f0f047211 */ /* 0x000fc800078f40ff */
[----:B------:R-:W-:-:S04]  /*0110*/  LOP3.LUT R4, R4, 0xffffff00, RZ, 0xc0, !PT ;  /* 0xffffff0004047812 */ /* 0x000fc800078ec0ff */
[----:B------:R-:W-:-:S05]  /*0120*/  IADD3 R15, R15, -R4, RZ ;  /* 0x800000040f0f7210 */ /* 0x000fca0007ffe0ff */
[----:B--2---:R-:W-:-:S06]  /*0130*/  IMAD.WIDE R4, R15, 0x4, R2 ;  /* 0x000000040f047825 */ /* 0x004fcc00078e0202 */
[----:B------:R-:W2:Y:S01]  /*0140*/  LDG.E.EL R4, desc[UR4][R4.64] ;  /* 0x0000000404047981 */ /* 0x000ea2000c2e1900 */
[----:B------:R-:W-:-:S04]  /*0150*/  IADD3 R0, R0, 0x200, RZ ;  /* 0x0000020000007810 */ /* 0x000fc80007ffe0ff */
[----:B------:R-:W-:-:S04]  /*0160*/  SHF.R.S32.HI R0, RZ, 0xc, R0 ;  /* 0x0000000cff007819 */ /* 0x000fc80000011400 */
[----:B------:R-:W-:-:S04]  /*0170*/  LEA.HI R6, R0, R0, RZ, 0x8 ;  /* 0x0000000000067211 */ /* 0x000fc800078f40ff */
[----:B------:R-:W-:-:S04]  /*0180*/  LOP3.LUT R13, R6, 0xffffff00, RZ, 0xc0, !PT ;  /* 0xffffff00060d7812 */ /* 0x000fc800078ec0ff */
[----:B------:R-:W-:-:S05]  /*0190*/  IADD3 R13, R0, -R13, RZ ;  /* 0x8000000d000d7210 */ /* 0x000fca0007ffe0ff */
[----:B------:R-:W-:-:S05]  /*01a0*/  IMAD.WIDE R2, R13, 0x4, R2 ;  /* 0x000000040d027825 */ /* 0x000fca00078e0202 */
[----:B------:R3:W2:Y:S01]  /*01b0*/  LDG.E.EL R20, desc[UR4][R2.64] ;  /* 0x0000000402147981 */ /* 0x0006a2000c2e1900 */
[----:B----4-:R-:W-:-:S04]  /*01c0*/  IMAD.WIDE R18, R15, 0x4, R10 ;  /* 0x000000040f127825 */ /* 0x010fc800078e020a */
[----:B-----5:R-:W-:Y:S01]  /*01d0*/  IMAD.WIDE R8, R21, 0x4, R8 ;  /* 0x0000000415087825 */ /* 0x020fe200078e0208 */
[----:B------:R-:W4:Y:S01]  /*01e0*/  LDG.E.EL R0, desc[UR4][R18.64] ;  /* 0x0000000412007981 */ /* 0x000f22000c2e1900 */
[----:B---3--:R-:W3:Y:S02]  /*01f0*/  LDC.64 R2, c[0x0][0x238] ;  /* 0x00008e00ff027b82 */ /* 0x008ee40000000a00 */
[----:B------:R-:W-:-:S04]  /*0200*/  IMAD.WIDE R24, R13, 0x4, R10 ;  /* 0x000000040d187825 */ /* 0x000fc800078e020a */
[--C-:B0-----:R-:W-:Y:S02]  /*0210*/  IMAD.WIDE R16, R15, 0x4, R28.reuse ;  /* 0x000000040f107825 */ /* 0x101fe400078e021c */
[----:B------:R-:W5:Y:S02]  /*0220*/  LDG.E.EL R24, desc[UR4][R24.64] ;  /* 0x0000000418187981 */ /* 0x000f64000c2e1900 */
[----:B------:R-:W-:Y:S02]  /*0230*/  IMAD.WIDE R28, R13, 0x4, R28 ;  /* 0x000000040d1c7825 */ /* 0x000fe400078e021c */
[----:B------:R-:W4:Y:S02]  /*0240*/  LDG.E.EL R22, desc[UR4][R16.64] ;  /* 0x0000000410167981 */ /* 0x000f24000c2e1900 */
[----:B-1----:R-:W-:Y:S02]  /*0250*/  IMAD.WIDE R14, R15, 0x4, R26 ;  /* 0x000000040f0e7825 */ /* 0x002fe400078e021a */
[----:B------:R0:W4:Y:S04]  /*0260*/  LDG.E.EL R25, desc[UR4][R28.64] ;  /* 0x000000041c197981 */ /* 0x000128000c2e1900 */
[----:B------:R-:W4:Y:S01]  /*0270*/  LDG.E.EL R23, desc[UR4][R14.64] ;  /* 0x000000040e177981 */ /* 0x000f22000c2e1900 */
[----:B0-----:R-:W-:Y:S01]  /*0280*/  HFMA2.MMA R28, -RZ, RZ, 1.625, 0 ;  /* 0x3e800000ff1c7435 */ /* 0x001fe200000001ff */
[----:B---3--:R-:W-:-:S04]  /*0290*/  IMAD.WIDE R2, R21, 0x4, R2 ;  /* 0x0000000415027825 */ /* 0x008fc800078e0202 */
[----:B------:R-:W-:-:S06]  /*02a0*/  IMAD.WIDE R26, R13, 0x4, R26 ;  /* 0x000000040d1a7825 */ /* 0x000fcc00078e021a */
[----:B------:R0:W3:Y:S01]  /*02b0*/  LDG.E.EL R26, desc[UR4][R26.64] ;  /* 0x000000041a1a7981 */ /* 0x0000e2000c2e1900 */
[----:B--2---:R-:W-:-:S03]  /*02c0*/  FADD R12, R4, 9.9999997473787516356e-06 ;  /* 0x3727c5ac040c7421 */ /* 0x004fc60000000000 */
[----:B------:R-:W4:Y:S03]  /*02d0*/  LDG.E.128 R4, desc[UR4][R8.64] ;  /* 0x0000000408047981 */ /* 0x000f26000c1e1d00 */
[----:B------:R-:W1:Y:S01]  /*02e0*/  MUFU.SQRT R12, R12 ;  /* 0x0000000c000c7308 */ /* 0x000e620000002000 */
[----:B------:R-:W5:Y:S01]  /*02f0*/  LDG.E.128 R8, desc[UR4][R8.64+0x800] ;  /* 0x0008000408087981 */ /* 0x000f62000c1e1d00 */
[C---:B-1----:R-:W-:Y:S02]  /*0300*/  FSETP.GT.AND P0, PT, R12.reuse, 8.50705917302346158658e+37, PT ;  /* 0x7e8000000c00780b */ /* 0x042fe40003f04000 */
[----:B------:R-:W-:-:S11]  /*0310*/  FSETP.GEU.AND P1, PT, R12, 1.175494350822287508e-38, PT ;  /* 0x008000000c00780b */ /* 0x000fd60003f2e000 */
[----:B------:R-:W-:-:S04]  /*0320*/  @P0 FMUL R12, R12, 0.25 ;  /* 0x3e8000000c0c0820 */ /* 0x000fc80000400000 */
[----:B------:R-:W-:-:S04]  /*0330*/  @!P1 FMUL R12, R12, 16777216 ;  /* 0x4b8000000c0c9820 */ /* 0x000fc80000400000 */
[----:B------:R1:W0:Y:S01]  /*0340*/  MUFU.RCP R18, R12 ;  /* 0x0000000c00127308 */ /* 0x0002220000001000 */
[----:B------:R-:W-:-:S05]  /*0350*/  FSEL R17, R28, 1, P0 ;  /* 0x3f8000001c117808 */ /* 0x000fca0000000000 */
[----:B------:R-:W-:Y:S01]  /*0360*/  @!P1 FMUL R17, R17, 16777216 ;  /* 0x4b80000011119820 */ /* 0x000fe20000400000 */
[----:B-1----:R-:W2:Y:S03]  /*0370*/  LDG.E.128 R12, desc[UR4][R2.64] ;  /* 0x00000004020c7981 */ /* 0x002ea6000c1e1d00 */
[----:B0-----:R-:W-:Y:S02]  /*0380*/  FMUL R27, R18, R17 ;  /* 0x00000011121b7220 */ /* 0x001fe40000400000 */
[----:B------:R0:W2:Y:S01]  /*0390*/  LDG.E.128 R16, desc[UR4][R2.64+0x800] ;  /* 0x0008000402107981 */ /* 0x0000a2000c1e1d00 */
[----:B------:R-:W-:-:S04]  /*03a0*/  FADD R20, R20, 9.9999997473787516356e-06 ;  /* 0x3727c5ac14147421 */ /* 0x000fc80000000000 */
[----:B------:R-:W1:Y:S02]  /*03b0*/  MUFU.SQRT R29, R20 ;  /* 0x00000014001d7308 */ /* 0x000e640000002000 */
[C---:B-1----:R-:W-:Y:S02]  /*03c0*/  FSETP.GT.AND P0, PT, R29.reuse, 8.50705917302346158658e+37, PT ;  /* 0x7e8000001d00780b */ /* 0x042fe40003f04000 */
[----:B------:R-:W-:-:S11]  /*03d0*/  FSETP.GEU.AND P1, PT, R29, 1.175494350822287508e-38, PT ;  /* 0x008000001d00780b */ /* 0x000fd60003f2e000 */
[----:B------:R-:W-:-:S04]  /*03e0*/  @P0 FMUL R29, R29, 0.25 ;  /* 0x3e8000001d1d0820 */ /* 0x000fc80000400000 */
[----:B------:R-:W-:Y:S01]  /*03f0*/  @!P1 FMUL R29, R29, 16777216 ;  /* 0x4b8000001d1d9820 */ /* 0x000fe20000400000 */
[--C-:B----4-:R-:W-:Y:S01]  /*0400*/  FADD R20, R7, -R0.reuse ;  /* 0x8000000007147221 */ /* 0x110fe20000000000 */
[--C-:B------:R-:W-:Y:S01]  /*0410*/  FADD R7, R4, -R0.reuse ;  /* 0x8000000004077221 */ /* 0x100fe20000000000 */
[--C-:B------:R-:W-:Y:S01]  /*0420*/  FADD R6, R6, -R0.reuse ;  /* 0x8000000006067221 */ /* 0x100fe20000000000 */
[----:B------:R-:W-:Y:S02]  /*0430*/  FADD R4, R5, -R0 ;  /* 0x8000000005047221 */ /* 0x000fe40000000000 */
[----:B------:R-:W1:Y:S01]  /*0440*/  MUFU.RCP R0, R29 ;  /* 0x0000001d00007308 */ /* 0x000e620000001000 */
[C---:B0-----:R-:W-:Y:S01]  /*0450*/  FMUL R3, R27.reuse, R20 ;  /* 0x000000141b037220 */ /* 0x041fe20000400000 */
[C---:B------:R-:W-:Y:S01]  /*0460*/  FMUL R2, R27.reuse, R7 ;  /* 0x000000071b027220 */ /* 0x040fe20000400000 */
[C---:B------:R-:W-:Y:S01]  /*0470*/  FMUL R20, R27.reuse, R6 ;  /* 0x000000061b147220 */ /* 0x040fe20000400000 */
[----:B------:R-:W-:Y:S01]  /*0480*/  FMUL R4, R27, R4 ;  /* 0x000000041b047220 */ /* 0x000fe20000400000 */
[----:B------:R-:W-:Y:S01]  /*0490*/  FSEL R7, R28, 1, P0 ;  /* 0x3f8000001c077808 */ /* 0x000fe20000000000 */
[C-C-:B------:R-:W-:Y:S01]  /*04a0*/  FFMA R6, R22.reuse, R3, R23.reuse ;  /* 0x0000000316067223 */ /* 0x140fe20000000017 */
[C-C-:B------:R-:W-:Y:S01]  /*04b0*/  FFMA R5, R22.reuse, R20, R23.reuse ;  /* 0x0000001416057223 */ /* 0x140fe20000000017 */
[C-C-:B------:R-:W-:Y:S01]  /*04c0*/  FFMA R4, R22.reuse, R4, R23.reuse ;  /* 0x0000000416047223 */ /* 0x140fe20000000017 */
[----:B------:R-:W-:Y:S01]  /*04d0*/  FFMA R23, R22, R2, R23 ;  /* 0x0000000216177223 */ /* 0x000fe20000000017 */
[----:B------:R-:W-:Y:S01]  /*04e0*/  @!P1 FMUL R7, R7, 16777216 ;  /* 0x4b80000007079820 */ /* 0x000fe20000400000 */
[----:B------:R-:W0:Y:S01]  /*04f0*/  LDC.64 R2, c[0x0][0x240] ;  /* 0x00009000ff027b82 */ /* 0x000e220000000a00 */
[--C-:B-----5:R-:W-:Y:S01]  /*0500*/  FADD R11, R11, -R24.reuse ;  /* 0x800000180b0b7221 */ /* 0x120fe20000000000 */
[--C-:B------:R-:W-:Y:S01]  /*0510*/  FADD R9, R9, -R24.reuse ;  /* 0x8000001809097221 */ /* 0x100fe20000000000 */
[--C-:B------:R-:W-:Y:S01]  /*0520*/  FADD R27, R8, -R24.reuse ;  /* 0x80000018081b7221 */ /* 0x100fe20000000000 */
[----:B-1----:R-:W-:Y:S01]  /*0530*/  FMUL R0, R0, R7 ;  /* 0x0000000700007220 */ /* 0x002fe20000400000 */
[----:B------:R-:W-:-:S03]  /*0540*/  FADD R7, R10, -R24 ;  /* 0x800000180a077221 */ /* 0x000fc60000000000 */
[C---:B------:R-:W-:Y:S01]  /*0550*/  FMUL R11, R0.reuse, R11 ;  /* 0x0000000b000b7220 */ /* 0x040fe20000400000 */
[C---:B------:R-:W-:Y:S01]  /*0560*/  FMUL R7, R0.reuse, R7 ;  /* 0x0000000700077220 */ /* 0x040fe20000400000 */
[C---:B------:R-:W-:Y:S01]  /*0570*/  FMUL R9, R0.reuse, R9 ;  /* 0x0000000900097220 */ /* 0x040fe20000400000 */
[----:B------:R-:W-:Y:S01]  /*0580*/  FMUL R27, R0, R27 ;  /* 0x0000001b001b7220 */ /* 0x000fe20000400000 */
[C-C-:B---3--:R-:W-:Y:S01]  /*0590*/  FFMA R0, R25.reuse, R11, R26.reuse ;  /* 0x0000000b19007223 */ /* 0x148fe2000000001a */
[C-C-:B------:R-:W-:Y:S01]  /*05a0*/  FFMA R7, R25.reuse, R7, R26.reuse ;  /* 0x0000000719077223 */ /* 0x140fe2000000001a */
[C-C-:B------:R-:W-:Y:S01]  /*05b0*/  FFMA R8, R25.reuse, R9, R26.reuse ;  /* 0x0000000919087223 */ /* 0x140fe2000000001a */
[----:B------:R-:W-:Y:S01]  /*05c0*/  FFMA R27, R25, R27, R26 ;  /* 0x0000001b191b7223 */ /* 0x000fe2000000001a */
[----:B--2---:R-:W-:Y:S01]  /*05d0*/  FSETP.GEU.AND P6, PT, R23, -R12, PT ;  /* 0x8000000c1700720b */ /* 0x004fe20003fce000 */
[----:B------:R-:W-:Y:S01]  /*05e0*/  FADD R12, R12, R23 ;  /* 0x000000170c0c7221 */ /* 0x000fe20000000000 */
[----:B------:R-:W-:Y:S01]  /*05f0*/  FSETP.GEU.AND P0, PT, R4, -R13, PT ;  /* 0x8000000d0400720b */ /* 0x000fe20003f0e000 */
[----:B------:R-:W-:Y:S01]  /*0600*/  FADD R13, R13, R4 ;  /* 0x000000040d0d7221 */ /* 0x000fe20000000000 */
[----:B------:R-:W-:-:S02]  /*0610*/  FSETP.GEU.AND P1, PT, R5, -R14, PT ;  /* 0x8000000e0500720b */ /* 0x000fc40003f2e000 */
[----:B------:R-:W-:Y:S01]  /*0620*/  SEL R4, R12, RZ, P6 ;  /* 0x000000ff0c047207 */ /* 0x000fe20003000000 */
[----:B------:R-:W-:Y:S01]  /*0630*/  FADD R14, R14, R5 ;  /* 0x000000050e0e7221 */ /* 0x000fe20000000000 */
[----:B------:R-:W-:Y:S01]  /*0640*/  FSETP.GEU.AND P2, PT, R6, -R15, PT ;  /* 0x8000000f0600720b */ /* 0x000fe20003f4e000 */
        /* <DEDUP_REMOVED lines=9> */
[----:B0-----:R-:W-:Y:S01]  /*06e0*/  IMAD.WIDE R2, R21, 0x4, R2 ;  /* 0x0000000415027825 */ /* 0x001fe200078e0202 */
[----:B------:R-:W-:-:S02]  /*06f0*/  SEL R5, R13, RZ, P0 ;  /* 0x000000ff0d057207 */ /* 0x000fc40000000000 */
[----:B------:R-:W-:Y:S02]  /*0700*/  SEL R6, R14, RZ, P1 ;  /* 0x000000ff0e067207 */ /* 0x000fe40000800000 */
[----:B------:R-:W-:Y:S02]  /*0710*/  SEL R7, R15, RZ, P2 ;  /* 0x000000ff0f077207 */ /* 0x000fe40001000000 */
[----:B------:R-:W-:Y:S02]  /*0720*/  SEL R16, R16, RZ, P3 ;  /* 0x000000ff10107207 */ /* 0x000fe40001800000 */
[----:B------:R-:W-:Y:S02]  /*0730*/  SEL R19, R0, RZ, P4 ;  /* 0x000000ff00137207 */ /* 0x000fe40002000000 */
[----:B------:R-:W-:Y:S02]  /*0740*/  SEL R17, R8, RZ, P5 ;  /* 0x000000ff08117207 */ /* 0x000fe40002800000 */
[----:B------:R-:W-:Y:S01]  /*0750*/  SEL R18, R18, RZ, P6 ;  /* 0x000000ff12127207 */ /* 0x000fe20003000000 */
[----:B------:R-:W-:Y:S04]  /*0760*/  STG.E.128 desc[UR4][R2.64], R4 ;  /* 0x0000000402007986 */ /* 0x000fe8000c101d04 */
[----:B------:R-:W-:Y:S01]  /*0770*/  STG.E.128 desc[UR4][R2.64+0x800], R16 ;  /* 0x0008001002007986 */ /* 0x000fe2000c101d04 */
[----:B------:R-:W-:Y:S05]  /*0780*/  EXIT ;  /* 0x000000000000794d */ /* 0x000fea0003800000 */
.L_x_0:
[----:B------:R-:W-:-:S00]  /*0790*/  BRA `(.L_x_0) ;  /* 0xfffffffc00fc7947 */ /* 0x000fc0000383ffff */
[----:B------:R-:W-:-:S00]  /*07a0*/  NOP ;  /* 0x0000000000007918 */ /* 0x000fc00000000000 */
        /* <DEDUP_REMOVED lines=13> */
.L_x_1:


//--------------------- .nv.global.init           --------------------------
	.section	.nv.global.init,"aw",@progbits
.nv.global.init:
	.type		_$_str,@object
	.size		_$_str,(_$_str_$_2 - _$_str)
_$_str:
        /*0000*/ 	.byte	0x5f, 0x5f, 0x43, 0x55, 0x44, 0x41, 0x5f, 0x46, 0x54, 0x5a, 0x00
	.type		_$_str_$_2,@object
	.size		_$_str_$_2,(.L_1 - _$_str_$_2)
_$_str_$_2:
        /*000b*/ 	.byte	0x5f, 0x5f, 0x43, 0x55, 0x44, 0x41, 0x5f, 0x50, 0x52, 0x45, 0x43, 0x5f, 0x53, 0x51, 0x52, 0x54
        /*001b*/ 	.byte	0x00
.L_1:


//--------------------- .nv.constant0.triton_poi_fused__native_batch_norm_legit_no_training_add_relu_4 --------------------------
	.section	.nv.constant0.triton_poi_fused__native_batch_norm_legit_no_training_add_relu_4,"a",@progbits
	.sectionflags	@""
	.align	4
.nv.constant0.triton_poi_fused__native_batch_norm_legit_no_training_add_relu_4:
	.zero		588
